//
// Generated by NVIDIA NVVM Compiler
//
// Compiler Build ID: CL-36424714
// Cuda compilation tools, release 13.0, V13.0.88
// Based on NVVM 20.0.0
//

.version 9.0
.target sm_100
.address_size 64

	// .globl	_Z16histogram_kernelPKcPjjiii
.extern .shared .align 16 .b8 s_hist[];

.visible .entry _Z16histogram_kernelPKcPjjiii(
	.param .u64 .ptr .align 1 _Z16histogram_kernelPKcPjjiii_param_0,
	.param .u64 .ptr .align 1 _Z16histogram_kernelPKcPjjiii_param_1,
	.param .u32 _Z16histogram_kernelPKcPjjiii_param_2,
	.param .u32 _Z16histogram_kernelPKcPjjiii_param_3,
	.param .u32 _Z16histogram_kernelPKcPjjiii_param_4,
	.param .u32 _Z16histogram_kernelPKcPjjiii_param_5
)
{
	.reg .pred 	%p<30>;
	.reg .b32 	%r<159>;
	.reg .b64 	%rd<12>;

	ld.param.u64 	%rd6, [_Z16histogram_kernelPKcPjjiii_param_0];
	ld.param.u64 	%rd5, [_Z16histogram_kernelPKcPjjiii_param_1];
	ld.param.u32 	%r35, [_Z16histogram_kernelPKcPjjiii_param_2];
	ld.param.u32 	%r36, [_Z16histogram_kernelPKcPjjiii_param_3];
	ld.param.u32 	%r37, [_Z16histogram_kernelPKcPjjiii_param_4];
	ld.param.u32 	%r38, [_Z16histogram_kernelPKcPjjiii_param_5];
	cvta.to.global.u64 	%rd1, %rd6;
	sub.s32 	%r1, %r37, %r36;
	shl.b32 	%r39, %r1, 5;
	add.s32 	%r2, %r39, 32;
	mov.u32 	%r158, %tid.x;
	setp.ge.s32 	%p1, %r158, %r2;
	@%p1 bra 	$L__BB0_3;
	mov.u32 	%r4, %ntid.x;
	mov.u32 	%r151, %r158;
$L__BB0_2:
	shl.b32 	%r40, %r151, 2;
	mov.u32 	%r41, s_hist;
	add.s32 	%r42, %r41, %r40;
	mov.b32 	%r43, 0;
	st.shared.u32 	[%r42], %r43;
	add.s32 	%r151, %r151, %r4;
	setp.lt.s32 	%p2, %r151, %r2;
	@%p2 bra 	$L__BB0_2;
$L__BB0_3:
	bar.sync 	0;
	mov.u32 	%r44, %ctaid.x;
	mov.u32 	%r7, %ntid.x;
	mad.lo.s32 	%r45, %r44, %r7, %r158;
	mul.lo.s32 	%r8, %r38, %r45;
	and.b32  	%r9, %r158, 31;
	setp.lt.s32 	%p3, %r38, 1;
	@%p3 bra 	$L__BB0_25;
	and.b32  	%r10, %r38, 3;
	setp.lt.u32 	%p4, %r38, 4;
	mov.b32 	%r155, 0;
	@%p4 bra 	$L__BB0_19;
	and.b32  	%r155, %r38, 2147483644;
	neg.s32 	%r154, %r155;
	add.s32 	%r153, %r8, 3;
	add.s64 	%rd2, %rd1, 1;
	mov.u32 	%r152, %r8;
$L__BB0_6:
	cvt.s64.s32 	%rd7, %r152;
	add.s64 	%rd3, %rd2, %rd7;
	add.s32 	%r17, %r153, -2;
	add.s32 	%r47, %r153, -3;
	setp.ge.u32 	%p5, %r47, %r35;
	@%p5 bra 	$L__BB0_9;
	ld.global.u8 	%r18, [%rd3+-1];
	setp.lt.s32 	%p6, %r18, %r36;
	setp.lt.s32 	%p7, %r37, %r18;
	or.pred  	%p8, %p6, %p7;
	@%p8 bra 	$L__BB0_9;
	sub.s32 	%r48, %r18, %r36;
	shl.b32 	%r49, %r48, 7;
	shl.b32 	%r50, %r9, 2;
	or.b32  	%r51, %r49, %r50;
	mov.u32 	%r52, s_hist;
	add.s32 	%r53, %r52, %r51;
	atom.shared.add.u32 	%r54, [%r53], 1;
$L__BB0_9:
	setp.ge.u32 	%p9, %r17, %r35;
	@%p9 bra 	$L__BB0_12;
	ld.global.u8 	%r19, [%rd3];
	setp.lt.s32 	%p10, %r19, %r36;
	setp.lt.s32 	%p11, %r37, %r19;
	or.pred  	%p12, %p10, %p11;
	@%p12 bra 	$L__BB0_12;
	sub.s32 	%r55, %r19, %r36;
	shl.b32 	%r56, %r55, 7;
	shl.b32 	%r57, %r9, 2;
	or.b32  	%r58, %r56, %r57;
	mov.u32 	%r59, s_hist;
	add.s32 	%r60, %r59, %r58;
	atom.shared.add.u32 	%r61, [%r60], 1;
$L__BB0_12:
	add.s32 	%r62, %r17, 1;
	setp.ge.u32 	%p13, %r62, %r35;
	@%p13 bra 	$L__BB0_15;
	ld.global.u8 	%r20, [%rd3+1];
	setp.lt.s32 	%p14, %r20, %r36;
	setp.lt.s32 	%p15, %r37, %r20;
	or.pred  	%p16, %p14, %p15;
	@%p16 bra 	$L__BB0_15;
	sub.s32 	%r63, %r20, %r36;
	shl.b32 	%r64, %r63, 7;
	shl.b32 	%r65, %r9, 2;
	or.b32  	%r66, %r64, %r65;
	mov.u32 	%r67, s_hist;
	add.s32 	%r68, %r67, %r66;
	atom.shared.add.u32 	%r69, [%r68], 1;
$L__BB0_15:
	setp.ge.u32 	%p17, %r153, %r35;
	@%p17 bra 	$L__BB0_18;
	ld.global.u8 	%r21, [%rd3+2];
	setp.lt.s32 	%p18, %r21, %r36;
	setp.lt.s32 	%p19, %r37, %r21;
	or.pred  	%p20, %p18, %p19;
	@%p20 bra 	$L__BB0_18;
	sub.s32 	%r70, %r21, %r36;
	shl.b32 	%r71, %r70, 7;
	shl.b32 	%r72, %r9, 2;
	or.b32  	%r73, %r71, %r72;
	mov.u32 	%r74, s_hist;
	add.s32 	%r75, %r74, %r73;
	atom.shared.add.u32 	%r76, [%r75], 1;
$L__BB0_18:
	add.s32 	%r154, %r154, 4;
	add.s32 	%r153, %r153, 4;
	add.s32 	%r152, %r152, 4;
	setp.ne.s32 	%p21, %r154, 0;
	@%p21 bra 	$L__BB0_6;
$L__BB0_19:
	setp.eq.s32 	%p22, %r10, 0;
	@%p22 bra 	$L__BB0_25;
	add.s32 	%r157, %r155, %r8;
	neg.s32 	%r156, %r10;
$L__BB0_21:
	.pragma "nounroll";
	setp.ge.u32 	%p23, %r157, %r35;
	@%p23 bra 	$L__BB0_24;
	cvt.s64.s32 	%rd8, %r157;
	add.s64 	%rd9, %rd1, %rd8;
	ld.global.u8 	%r30, [%rd9];
	setp.lt.s32 	%p24, %r30, %r36;
	setp.lt.s32 	%p25, %r37, %r30;
	or.pred  	%p26, %p24, %p25;
	@%p26 bra 	$L__BB0_24;
	sub.s32 	%r77, %r30, %r36;
	shl.b32 	%r78, %r77, 7;
	shl.b32 	%r79, %r9, 2;
	or.b32  	%r80, %r78, %r79;
	mov.u32 	%r81, s_hist;
	add.s32 	%r82, %r81, %r80;
	atom.shared.add.u32 	%r83, [%r82], 1;
$L__BB0_24:
	add.s32 	%r157, %r157, 1;
	add.s32 	%r156, %r156, 1;
	setp.ne.s32 	%p27, %r156, 0;
	@%p27 bra 	$L__BB0_21;
$L__BB0_25:
	bar.sync 	0;
	setp.gt.s32 	%p28, %r158, %r1;
	@%p28 bra 	$L__BB0_28;
	cvta.to.global.u64 	%rd4, %rd5;
	mov.u32 	%r85, s_hist;
$L__BB0_27:
	shl.b32 	%r84, %r158, 7;
	add.s32 	%r86, %r85, %r84;
	ld.shared.v4.u32 	{%r87, %r88, %r89, %r90}, [%r86];
	add.s32 	%r91, %r88, %r87;
	add.s32 	%r92, %r89, %r91;
	add.s32 	%r93, %r90, %r92;
	ld.shared.v4.u32 	{%r94, %r95, %r96, %r97}, [%r86+16];
	add.s32 	%r98, %r94, %r93;
	add.s32 	%r99, %r95, %r98;
	add.s32 	%r100, %r96, %r99;
	add.s32 	%r101, %r97, %r100;
	ld.shared.v4.u32 	{%r102, %r103, %r104, %r105}, [%r86+32];
	add.s32 	%r106, %r102, %r101;
	add.s32 	%r107, %r103, %r106;
	add.s32 	%r108, %r104, %r107;
	add.s32 	%r109, %r105, %r108;
	ld.shared.v4.u32 	{%r110, %r111, %r112, %r113}, [%r86+48];
	add.s32 	%r114, %r110, %r109;
	add.s32 	%r115, %r111, %r114;
	add.s32 	%r116, %r112, %r115;
	add.s32 	%r117, %r113, %r116;
	ld.shared.v4.u32 	{%r118, %r119, %r120, %r121}, [%r86+64];
	add.s32 	%r122, %r118, %r117;
	add.s32 	%r123, %r119, %r122;
	add.s32 	%r124, %r120, %r123;
	add.s32 	%r125, %r121, %r124;
	ld.shared.v4.u32 	{%r126, %r127, %r128, %r129}, [%r86+80];
	add.s32 	%r130, %r126, %r125;
	add.s32 	%r131, %r127, %r130;
	add.s32 	%r132, %r128, %r131;
	add.s32 	%r133, %r129, %r132;
	ld.shared.v4.u32 	{%r134, %r135, %r136, %r137}, [%r86+96];
	add.s32 	%r138, %r134, %r133;
	add.s32 	%r139, %r135, %r138;
	add.s32 	%r140, %r136, %r139;
	add.s32 	%r141, %r137, %r140;
	ld.shared.v4.u32 	{%r142, %r143, %r144, %r145}, [%r86+112];
	add.s32 	%r146, %r142, %r141;
	add.s32 	%r147, %r143, %r146;
	add.s32 	%r148, %r144, %r147;
	add.s32 	%r149, %r145, %r148;
	mul.wide.s32 	%rd10, %r158, 4;
	add.s64 	%rd11, %rd4, %rd10;
	atom.global.add.u32 	%r150, [%rd11], %r149;
	add.s32 	%r158, %r158, %r7;
	setp.le.s32 	%p29, %r158, %r1;
	@%p29 bra 	$L__BB0_27;
$L__BB0_28:
	ret;

}


// ===== COMPILED SASS (sm_100) =====

	.target	sm_100

	.elftype	@"ET_EXEC"


//--------------------- .note.nv.tkinfo           --------------------------
	.section	.note.nv.tkinfo,"",@"SHT_NOTE"
	.sectionflags	@"SHF_NOTE_NV_TKINFO"
	.tkinfo
        /*0018*/ 	.word	0x00000002
        /*0030*/ 	.string	""
        /*0030*/ 	.string	"ptxas"
        /*0030*/ 	.string	"Cuda compilation tools, release 13.0, V13.0.88"
        /*0030*/ 	.string	"Build cuda_13.0.r13.0/compiler.36424714_0"
        /*0030*/ 	.string	"-arch sm_100 -m 64 "



//--------------------- .note.nv.cuinfo           --------------------------
	.section	.note.nv.cuinfo,"",@"SHT_NOTE"
	.sectionflags	@"SHF_NOTE_NV_CUINFO"
        /*0018*/ 	.short	0x0002
        /*001a*/ 	.short	0x0064
        /*001c*/ 	.short	0x0082
	.zero		2


//--------------------- .nv.info                  --------------------------
	.section	.nv.info,"",@"SHT_CUDA_INFO"
	.align	4


	//----- nvinfo : EIATTR_REGCOUNT
	.align		4
        /*0000*/ 	.byte	0x04, 0x2f
        /*0002*/ 	.short	(.L_1 - .L_0)
	.align		4
.L_0:
        /*0004*/ 	.word	index@(_Z16histogram_kernelPKcPjjiii)
        /*0008*/ 	.word	0x00000020


	//----- nvinfo : EIATTR_FRAME_SIZE
	.align		4
.L_1:
        /*000c*/ 	.byte	0x04, 0x11
        /*000e*/ 	.short	(.L_3 - .L_2)
	.align		4
.L_2:
        /*0010*/ 	.word	index@(_Z16histogram_kernelPKcPjjiii)
        /*0014*/ 	.word	0x00000000


	//----- nvinfo : EIATTR_MIN_STACK_SIZE
	.align		4
.L_3:
        /*0018*/ 	.byte	0x04, 0x12
        /*001a*/ 	.short	(.L_5 - .L_4)
	.align		4
.L_4:
        /*001c*/ 	.word	index@(_Z16histogram_kernelPKcPjjiii)
        /*0020*/ 	.word	0x00000000
.L_5:


//--------------------- .nv.compat                --------------------------
	.section	.nv.compat,"",@"SHT_CUDA_COMPAT_INFO"
	.align	4
        /*0000*/ 	.byte	0x02, 0x09, 0x00, 0x00, 0x02, 0x02, 0x01, 0x00, 0x02, 0x05, 0x05, 0x00, 0x03, 0x07, 0x01, 0x01
        /*0010*/ 	.byte	0x02, 0x03, 0x00, 0x00, 0x02, 0x06, 0x01, 0x00, 0x04, 0x0b, 0x08, 0x00, 0x09, 0x00, 0x00, 0x00
        /*0020*/ 	.byte	0x00, 0x00, 0x00, 0x00


//--------------------- .nv.info._Z16histogram_kernelPKcPjjiii --------------------------
	.section	.nv.info._Z16histogram_kernelPKcPjjiii,"",@"SHT_CUDA_INFO"
	.sectionflags	@""
	.align	4


	//----- nvinfo : EIATTR_CUDA_API_VERSION
	.align		4
        /*0000*/ 	.byte	0x04, 0x37
        /*0002*/ 	.short	(.L_7 - .L_6)
.L_6:
        /*0004*/ 	.word	0x00000082


	//----- nvinfo : EIATTR_KPARAM_INFO
	.align		4
.L_7:
        /*0008*/ 	.byte	0x04, 0x17
        /*000a*/ 	.short	(.L_9 - .L_8)
.L_8:
        /*000c*/ 	.word	0x00000000
        /*0010*/ 	.short	0x0005
        /*0012*/ 	.short	0x001c
        /*0014*/ 	.byte	0x00, 0xf0, 0x11, 0x00


	//----- nvinfo : EIATTR_KPARAM_INFO
	.align		4
.L_9:
        /*0018*/ 	.byte	0x04, 0x17
        /*001a*/ 	.short	(.L_11 - .L_10)
.L_10:
        /*001c*/ 	.word	0x00000000
        /*0020*/ 	.short	0x0004
        /*0022*/ 	.short	0x0018
        /*0024*/ 	.byte	0x00, 0xf0, 0x11, 0x00


	//----- nvinfo : EIATTR_KPARAM_INFO
	.align		4
.L_11:
        /*0028*/ 	.byte	0x04, 0x17
        /*002a*/ 	.short	(.L_13 - .L_12)
.L_12:
        /*002c*/ 	.word	0x00000000
        /*0030*/ 	.short	0x0003
        /*0032*/ 	.short	0x0014
        /*0034*/ 	.byte	0x00, 0xf0, 0x11, 0x00


	//----- nvinfo : EIATTR_KPARAM_INFO
	.align		4
.L_13:
        /*0038*/ 	.byte	0x04, 0x17
        /*003a*/ 	.short	(.L_15 - .L_14)
.L_14:
        /*003c*/ 	.word	0x00000000
        /*0040*/ 	.short	0x0002
        /*0042*/ 	.short	0x0010
        /*0044*/ 	.byte	0x00, 0xf0, 0x11, 0x00


	//----- nvinfo : EIATTR_KPARAM_INFO
	.align		4
.L_15:
        /*0048*/ 	.byte	0x04, 0x17
        /*004a*/ 	.short	(.L_17 - .L_16)
.L_16:
        /*004c*/ 	.word	0x00000000
        /*0050*/ 	.short	0x0001
        /*0052*/ 	.short	0x0008
        /*0054*/ 	.byte	0x00, 0xf5, 0x21, 0x00


	//----- nvinfo : EIATTR_KPARAM_INFO
	.align		4
.L_17:
        /*0058*/ 	.byte	0x04, 0x17
        /*005a*/ 	.short	(.L_19 - .L_18)
.L_18:
        /*005c*/ 	.word	0x00000000
        /*0060*/ 	.short	0x0000
        /*0062*/ 	.short	0x0000
        /*0064*/ 	.byte	0x00, 0xf5, 0x21, 0x00


	//----- nvinfo : EIATTR_SPARSE_MMA_MASK
	.align		4
.L_19:
        /*0068*/ 	.byte	0x03, 0x50
        /*006a*/ 	.short	0x0000


	//----- nvinfo : EIATTR_MAXREG_COUNT
	.align		4
        /*006c*/ 	.byte	0x03, 0x1b
        /*006e*/ 	.short	0x00ff


	//----- nvinfo : EIATTR_NUM_BARRIERS
	.align		4
        /*0070*/ 	.byte	0x02, 0x4c
        /*0072*/ 	.byte	0x01
	.zero		1


	//----- nvinfo : EIATTR_MERCURY_ISA_VERSION
	.align		4
        /*0074*/ 	.byte	0x03, 0x5f
        /*0076*/ 	.short	0x0101


	//----- nvinfo : EIATTR_VRC_CTA_INIT_COUNT
	.align		4
        /*0078*/ 	.byte	0x02, 0x4a
	.zero		1
	.zero		1


	//----- nvinfo : EIATTR_EXIT_INSTR_OFFSETS
	.align		4
        /*007c*/ 	.byte	0x04, 0x1c
        /*007e*/ 	.short	(.L_21 - .L_20)


	//   ....[0]....
.L_20:
        /*0080*/ 	.word	0x000008f0


	//   ....[1]....
        /*0084*/ 	.word	0x00000b20


	//----- nvinfo : EIATTR_CRS_STACK_SIZE
	.align		4
.L_21:
        /*0088*/ 	.byte	0x04, 0x1e
        /*008a*/ 	.short	(.L_23 - .L_22)
.L_22:
        /*008c*/ 	.word	0x00000000


	//----- nvinfo : EIATTR_CBANK_PARAM_SIZE
	.align		4
.L_23:
        /*0090*/ 	.byte	0x03, 0x19
        /*0092*/ 	.short	0x0020


	//----- nvinfo : EIATTR_PARAM_CBANK
	.align		4
        /*0094*/ 	.byte	0x04, 0x0a
        /*0096*/ 	.short	(.L_25 - .L_24)
	.align		4
.L_24:
        /*0098*/ 	.word	index@(.nv.constant0._Z16histogram_kernelPKcPjjiii)
        /*009c*/ 	.short	0x0380
        /*009e*/ 	.short	0x0020


	//----- nvinfo : EIATTR_SW_WAR
	.align		4
.L_25:
        /*00a0*/ 	.byte	0x04, 0x36
        /*00a2*/ 	.short	(.L_27 - .L_26)
.L_26:
        /*00a4*/ 	.word	0x00000008
.L_27:


//--------------------- .nv.callgraph             --------------------------
	.section	.nv.callgraph,"",@"SHT_CUDA_CALLGRAPH"
	.align	4
	.sectionentsize	8
	.align		4
        /*0000*/ 	.word	0x00000000
	.align		4
        /*0004*/ 	.word	0xffffffff
	.align		4
        /*0008*/ 	.word	0x00000000
	.align		4
        /*000c*/ 	.word	0xfffffffe
	.align		4
        /*0010*/ 	.word	0x00000000
	.align		4
        /*0014*/ 	.word	0xfffffffd
	.align		4
        /*0018*/ 	.word	0x00000000
	.align		4
        /*001c*/ 	.word	0xfffffffc


//--------------------- .text._Z16histogram_kernelPKcPjjiii --------------------------
	.section	.text._Z16histogram_kernelPKcPjjiii,"ax",@progbits
	.align	128
        .global         _Z16histogram_kernelPKcPjjiii
        .type           _Z16histogram_kernelPKcPjjiii,@function
        .size           _Z16histogram_kernelPKcPjjiii,(.L_x_19 - _Z16histogram_kernelPKcPjjiii)
        .other          _Z16histogram_kernelPKcPjjiii,@"STO_CUDA_ENTRY STV_DEFAULT"
_Z16histogram_kernelPKcPjjiii:
.text._Z16histogram_kernelPKcPjjiii:
[----:B------:R-:W-:Y:S01]  /*0000*/  LDC R1, c[0x0][0x37c] ;  /* 0x0000df00ff017b82 */ /* 0x000fe20000000800 */
[----:B------:R-:W0:Y:S01]  /*0010*/  S2R R0, SR_TID.X ;  /* 0x0000000000007919 */ /* 0x000e220000002100 */
[----:B------:R-:W1:Y:S01]  /*0020*/  LDCU UR5, c[0x0][0x398] ;  /* 0x00007300ff0577ac */ /* 0x000e620008000800 */
[----:B------:R-:W-:Y:S01]  /*0030*/  BSSY.RECONVERGENT B0, `(.L_x_0) ;  /* 0x0000010000007945 */ /* 0x000fe20003800200 */
[----:B------:R-:W1:Y:S02]  /*0040*/  LDCU UR4, c[0x0][0x394] ;  /* 0x00007280ff0477ac */ /* 0x000e640008000800 */
[----:B-1----:R-:W-:-:S04]  /*0050*/  UIADD3 UR5, UPT, UPT, UR5, -UR4, URZ ;  /* 0x8000000405057290 */ /* 0x002fc8000fffe0ff */
[----:B------:R-:W-:-:S06]  /*0060*/  ULEA UR4, UR5, 0x20, 0x5 ;  /* 0x0000002005047891 */ /* 0x000fcc000f8e28ff */
[----:B0-----:R-:W-:-:S13]  /*0070*/  ISETP.GE.AND P0, PT, R0, UR4, PT ;  /* 0x0000000400007c0c */ /* 0x001fda000bf06270 */
[----:B------:R-:W-:Y:S05]  /*0080*/  @P0 BRA `(.L_x_1) ;  /* 0x0000000000280947 */ /* 0x000fea0003800000 */
[----:B------:R-:W0:Y:S01]  /*0090*/  S2R R4, SR_CgaCtaId ;  /* 0x0000000000047919 */ /* 0x000e220000008800 */
[----:B------:R-:W1:Y:S01]  /*00a0*/  LDC R5, c[0x0][0x360] ;  /* 0x0000d800ff057b82 */ /* 0x000e620000000800 */
[----:B------:R-:W-:Y:S01]  /*00b0*/  MOV R3, 0x400 ;  /* 0x0000040000037802 */ /* 0x000fe20000000f00 */
[----:B------:R-:W-:-:S03]  /*00c0*/  IMAD.MOV.U32 R2, RZ, RZ, R0 ;  /* 0x000000ffff027224 */ /* 0x000fc600078e0000 */
[----:B0-----:R-:W-:-:S07]  /*00d0*/  LEA R3, R4, R3, 0x18 ;  /* 0x0000000304037211 */ /* 0x001fce00078ec0ff */
.L_x_2:
[----:B------:R-:W-:Y:S02]  /*00e0*/  IMAD R4, R2, 0x4, R3 ;  /* 0x0000000402047824 */ /* 0x000fe400078e0203 */
[----:B-1----:R-:W-:-:S03]  /*00f0*/  IMAD.IADD R2, R5, 0x1, R2 ;  /* 0x0000000105027824 */ /* 0x002fc600078e0202 */
[----:B------:R0:W-:Y:S02]  /*0100*/  STS [R4], RZ ;  /* 0x000000ff04007388 */ /* 0x0001e40000000800 */
[----:B------:R-:W-:-:S13]  /*0110*/  ISETP.GE.AND P0, PT, R2, UR4, PT ;  /* 0x0000000402007c0c */ /* 0x000fda000bf06270 */
[----:B0-----:R-:W-:Y:S05]  /*0120*/  @!P0 BRA `(.L_x_2) ;  /* 0xfffffffc00ec8947 */ /* 0x001fea000383ffff */
.L_x_1:
[----:B------:R-:W-:Y:S05]  /*0130*/  BSYNC.RECONVERGENT B0 ;  /* 0x0000000000007941 */ /* 0x000fea0003800200 */
.L_x_0:
[----:B------:R-:W0:Y:S01]  /*0140*/  LDCU UR6, c[0x0][0x39c] ;  /* 0x00007380ff0677ac */ /* 0x000e220008000800 */
[----:B------:R-:W1:Y:S01]  /*0150*/  LDCU.64 UR10, c[0x0][0x358] ;  /* 0x00006b00ff0a77ac */ /* 0x000e620008000a00 */
[----:B------:R-:W2:Y:S01]  /*0160*/  LDCU UR12, c[0x0][0x360] ;  /* 0x00006c00ff0c77ac */ /* 0x000ea20008000800 */
[----:B0-----:R-:W-:Y:S01]  /*0170*/  UISETP.GE.AND UP0, UPT, UR6, 0x1, UPT ;  /* 0x000000010600788c */ /* 0x001fe2000bf06270 */
[----:B------:R-:W-:Y:S08]  /*0180*/  BAR.SYNC.DEFER_BLOCKING 0x0 ;  /* 0x0000000000007b1d */ /* 0x000ff00000010000 */
[----:B-12---:R-:W-:Y:S05]  /*0190*/  BRA.U !UP0, `(.L_x_3) ;  /* 0x0000000508cc7547 */ /* 0x006fea000b800000 */
[----:B------:R-:W0:Y:S01]  /*01a0*/  S2R R3, SR_CTAID.X ;  /* 0x0000000000037919 */ /* 0x000e220000002500 */
[----:B------:R-:W-:Y:S01]  /*01b0*/  UISETP.GE.U32.AND UP0, UPT, UR6, 0x4, UPT ;  /* 0x000000040600788c */ /* 0x000fe2000bf06070 */
[----:B------:R-:W-:Y:S01]  /*01c0*/  LOP3.LUT R4, R0, 0x1f, RZ, 0xc0, !PT ;  /* 0x0000001f00047812 */ /* 0x000fe200078ec0ff */
[----:B------:R-:W-:Y:S01]  /*01d0*/  ULOP3.LUT UR8, UR6, 0x3, URZ, 0xc0, !UPT ;  /* 0x0000000306087892 */ /* 0x000fe2000f8ec0ff */
[----:B------:R-:W-:Y:S01]  /*01e0*/  UMOV UR4, URZ ;  /* 0x000000ff00047c82 */ /* 0x000fe20008000000 */
[----:B0-----:R-:W-:-:S04]  /*01f0*/  IMAD R2, R3, UR12, R0 ;  /* 0x0000000c03027c24 */ /* 0x001fc8000f8e0200 */
[----:B------:R-:W-:Y:S01]  /*0200*/  IMAD R8, R2, UR6, RZ ;  /* 0x0000000602087c24 */ /* 0x000fe2000f8e02ff */
[----:B------:R-:W-:Y:S06]  /*0210*/  BRA.U !UP0, `(.L_x_4) ;  /* 0x0000000508387547 */ /* 0x000fec000b800000 */
[----:B------:R-:W0:Y:S01]  /*0220*/  LDC R10, c[0x0][0x394] ;  /* 0x0000e500ff0a7b82 */ /* 0x000e220000000800 */
[----:B------:R-:W-:Y:S01]  /*0230*/  ULOP3.LUT UR4, UR6, 0x7ffffffc, URZ, 0xc0, !UPT ;  /* 0x7ffffffc06047892 */ /* 0x000fe2000f8ec0ff */
[----:B------:R-:W-:Y:S01]  /*0240*/  VIADD R9, R8, 0x3 ;  /* 0x0000000308097836 */ /* 0x000fe20000000000 */
[----:B------:R-:W1:Y:S01]  /*0250*/  LDCU UR16, c[0x0][0x398] ;  /* 0x00007300ff1077ac */ /* 0x000e620008000800 */
[----:B------:R-:W-:Y:S01]  /*0260*/  IMAD.MOV.U32 R5, RZ, RZ, R8 ;  /* 0x000000ffff057224 */ /* 0x000fe200078e0008 */
[----:B------:R-:W2:Y:S01]  /*0270*/  LDCU UR13, c[0x0][0x390] ;  /* 0x00007200ff0d77ac */ /* 0x000ea20008000800 */
[----:B------:R-:W3:Y:S01]  /*0280*/  LDCU.64 UR14, c[0x0][0x380] ;  /* 0x00007000ff0e77ac */ /* 0x000ee20008000a00 */
[----:B------:R-:W-:-:S12]  /*0290*/  UIADD3 UR9, UPT, UPT, -UR4, URZ, URZ ;  /* 0x000000ff04097290 */ /* 0x000fd8000fffe1ff */
.L_x_13:
[C---:B----4-:R-:W-:Y:S01]  /*02a0*/  VIADD R2, R9.reuse, 0xfffffffd ;  /* 0xfffffffd09027836 */ /* 0x050fe20000000000 */
[----:B------:R-:W-:Y:S01]  /*02b0*/  UIADD3 UR9, UPT, UPT, UR9, 0x4, URZ ;  /* 0x0000000409097890 */ /* 0x000fe2000fffe0ff */
[C---:B------:R-:W-:Y:S01]  /*02c0*/  VIADD R3, R9.reuse, 0xffffffff ;  /* 0xffffffff09037836 */ /* 0x040fe20000000000 */
[----:B------:R-:W-:Y:S01]  /*02d0*/  BSSY.RECONVERGENT B0, `(.L_x_5) ;  /* 0x0000015000007945 */ /* 0x000fe20003800200 */
[----:B-123--:R-:W-:Y:S01]  /*02e0*/  VIADD R6, R9, 0xfffffffe ;  /* 0xfffffffe09067836 */ /* 0x00efe20000000000 */
[----:B--2---:R-:W-:Y:S01]  /*02f0*/  ISETP.GE.U32.AND P0, PT, R2, UR13, PT ;  /* 0x0000000d02007c0c */ /* 0x004fe2000bf06070 */
[----:B------:R-:W-:Y:S01]  /*0300*/  UISETP.NE.AND UP0, UPT, UR9, URZ, UPT ;  /* 0x000000ff0900728c */ /* 0x000fe2000bf05270 */
[----:B---3--:R-:W-:Y:S02]  /*0310*/  IADD3.X R2, P4, PT, R5, UR14, RZ, PT, !PT ;  /* 0x0000000e05027c10 */ /* 0x008fe4000bf9e4ff */
[----:B------:R-:W-:Y:S02]  /*0320*/  ISETP.GE.U32.AND P1, PT, R3, UR13, PT ;  /* 0x0000000d03007c0c */ /* 0x000fe4000bf26070 */
[----:B------:R-:W-:-:S02]  /*0330*/  ISETP.GE.U32.AND P3, PT, R6, UR13, PT ;  /* 0x0000000d06007c0c */ /* 0x000fc4000bf66070 */
[----:B------:R-:W-:Y:S02]  /*0340*/  ISETP.GE.U32.AND P2, PT, R9, UR13, PT ;  /* 0x0000000d09007c0c */ /* 0x000fe4000bf46070 */
[----:B------:R-:W-:-:S03]  /*0350*/  LEA.HI.X.SX32 R3, R5, UR15, 0x1, P4 ;  /* 0x0000000f05037c11 */ /* 0x000fc6000a0f0eff */
[----:B------:R-:W-:Y:S08]  /*0360*/  @P0 BRA `(.L_x_6) ;  /* 0x00000000002c0947 */ /* 0x000ff00003800000 */
[----:B------:R-:W1:Y:S02]  /*0370*/  LDG.E.U8 R7, desc[UR10][R2.64+-0x1] ;  /* 0xffffff0a02077981 */ /* 0x000e64000c1e1100 */
[----:B-1----:R-:W-:-:S04]  /*0380*/  ISETP.GT.AND P0, PT, R7, UR16, PT ;  /* 0x0000001007007c0c */ /* 0x002fc8000bf04270 */
[----:B0-----:R-:W-:-:S13]  /*0390*/  ISETP.LT.OR P0, PT, R7, R10, P0 ;  /* 0x0000000a0700720c */ /* 0x001fda0000701670 */
[----:B------:R-:W-:Y:S05]  /*03a0*/  @P0 BRA `(.L_x_6) ;  /* 0x00000000001c0947 */ /* 0x000fea0003800000 */
[----:B------:R-:W0:Y:S01]  /*03b0*/  S2UR UR7, SR_CgaCtaId ;  /* 0x00000000000779c3 */ /* 0x000e220000008800 */
[----:B------:R-:W-:Y:S01]  /*03c0*/  IMAD.IADD R7, R7, 0x1, -R10 ;  /* 0x0000000107077824 */ /* 0x000fe200078e0a0a */
[----:B------:R-:W-:-:S03]  /*03d0*/  UMOV UR6, 0x400 ;  /* 0x0000040000067882 */ /* 0x000fc60000000000 */
[----:B------:R-:W-:Y:S01]  /*03e0*/  IMAD R6, R7, 0x20, R4 ;  /* 0x0000002007067824 */ /* 0x000fe200078e0204 */
[----:B0-----:R-:W-:-:S06]  /*03f0*/  ULEA UR6, UR7, UR6, 0x18 ;  /* 0x0000000607067291 */ /* 0x001fcc000f8ec0ff */
[----:B------:R-:W-:-:S05]  /*0400*/  LEA R6, R6, UR6, 0x2 ;  /* 0x0000000606067c11 */ /* 0x000fca000f8e10ff */
[----:B------:R2:W-:Y:S02]  /*0410*/  ATOMS.POPC.INC.32 RZ, [R6+URZ] ;  /* 0x0000000006ff7f8c */ /* 0x0005e4000d8000ff */
.L_x_6:
[----:B-1----:R-:W-:Y:S05]  /*0420*/  BSYNC.RECONVERGENT B0 ;  /* 0x0000000000007941 */ /* 0x002fea0003800200 */
.L_x_5:
[----:B------:R-:W-:Y:S04]  /*0430*/  BSSY.RECONVERGENT B0, `(.L_x_7) ;  /* 0x000000d000007945 */ /* 0x000fe80003800200 */
[----:B------:R-:W-:Y:S05]  /*0440*/  @P3 BRA `(.L_x_8) ;  /* 0x00000000002c3947 */ /* 0x000fea0003800000 */
[----:B------:R-:W3:Y:S02]  /*0450*/  LDG.E.U8 R7, desc[UR10][R2.64] ;  /* 0x0000000a02077981 */ /* 0x000ee4000c1e1100 */
[----:B---3--:R-:W-:-:S04]  /*0460*/  ISETP.GT.AND P0, PT, R7, UR16, PT ;  /* 0x0000001007007c0c */ /* 0x008fc8000bf04270 */
[----:B0-----:R-:W-:-:S13]  /*0470*/  ISETP.LT.OR P0, PT, R7, R10, P0 ;  /* 0x0000000a0700720c */ /* 0x001fda0000701670 */
[----:B------:R-:W-:Y:S05]  /*0480*/  @P0 BRA `(.L_x_8) ;  /* 0x00000000001c0947 */ /* 0x000fea0003800000 */
[----:B------:R-:W0:Y:S01]  /*0490*/  S2UR UR7, SR_CgaCtaId ;  /* 0x00000000000779c3 */ /* 0x000e220000008800 */
[----:B------:R-:W-:Y:S01]  /*04a0*/  IMAD.IADD R7, R7, 0x1, -R10 ;  /* 0x0000000107077824 */ /* 0x000fe200078e0a0a */
[----:B------:R-:W-:-:S03]  /*04b0*/  UMOV UR6, 0x400 ;  /* 0x0000040000067882 */ /* 0x000fc60000000000 */
[----:B--2---:R-:W-:Y:S01]  /*04c0*/  IMAD R6, R7, 0x20, R4 ;  /* 0x0000002007067824 */ /* 0x004fe200078e0204 */
[----:B0-----:R-:W-:-:S06]  /*04d0*/  ULEA UR6, UR7, UR6, 0x18 ;  /* 0x0000000607067291 */ /* 0x001fcc000f8ec0ff */
[----:B------:R-:W-:-:S05]  /*04e0*/  LEA R6, R6, UR6, 0x2 ;  /* 0x0000000606067c11 */ /* 0x000fca000f8e10ff */
[----:B------:R1:W-:Y:S02]  /*04f0*/  ATOMS.POPC.INC.32 RZ, [R6+URZ] ;  /* 0x0000000006ff7f8c */ /* 0x0003e4000d8000ff */
.L_x_8:
[----:B------:R-:W-:Y:S05]  /*0500*/  BSYNC.RECONVERGENT B0 ;  /* 0x0000000000007941 */ /* 0x000fea0003800200 */
.L_x_7:
        /* <DEDUP_REMOVED lines=9> */
[----:B-12---:R-:W-:Y:S01]  /*05a0*/  IMAD R6, R7, 0x20, R4 ;  /* 0x0000002007067824 */ /* 0x006fe200078e0204 */
[----:B0-----:R-:W-:-:S06]  /*05b0*/  ULEA UR6, UR7, UR6, 0x18 ;  /* 0x0000000607067291 */ /* 0x001fcc000f8ec0ff */
[----:B------:R-:W-:-:S05]  /*05c0*/  LEA R6, R6, UR6, 0x2 ;  /* 0x0000000606067c11 */ /* 0x000fca000f8e10ff */
[----:B------:R3:W-:Y:S02]  /*05d0*/  ATOMS.POPC.INC.32 RZ, [R6+URZ] ;  /* 0x0000000006ff7f8c */ /* 0x0007e4000d8000ff */
.L_x_10:
[----:B------:R-:W-:Y:S05]  /*05e0*/  BSYNC.RECONVERGENT B0 ;  /* 0x0000000000007941 */ /* 0x000fea0003800200 */
.L_x_9:
[----:B------:R-:W-:Y:S04]  /*05f0*/  BSSY.RECONVERGENT B0, `(.L_x_11) ;  /* 0x000000d000007945 */ /* 0x000fe80003800200 */
[----:B------:R-:W-:Y:S05]  /*0600*/  @P2 BRA `(.L_x_12) ;  /* 0x00000000002c2947 */ /* 0x000fea0003800000 */
[----:B------:R-:W4:Y:S02]  /*0610*/  LDG.E.U8 R3, desc[UR10][R2.64+0x2] ;  /* 0x0000020a02037981 */ /* 0x000f24000c1e1100 */
[----:B----4-:R-:W-:-:S04]  /*0620*/  ISETP.GT.AND P0, PT, R3, UR16, PT ;  /* 0x0000001003007c0c */ /* 0x010fc8000bf04270 */
        /* <DEDUP_REMOVED lines=9> */
.L_x_12:
[----:B------:R-:W-:Y:S05]  /*06c0*/  BSYNC.RECONVERGENT B0 ;  /* 0x0000000000007941 */ /* 0x000fea0003800200 */
.L_x_11:
[----:B------:R-:W-:Y:S02]  /*06d0*/  VIADD R9, R9, 0x4 ;  /* 0x0000000409097836 */ /* 0x000fe40000000000 */
[----:B------:R-:W-:Y:S01]  /*06e0*/  VIADD R5, R5, 0x4 ;  /* 0x0000000405057836 */ /* 0x000fe20000000000 */
[----:B------:R-:W-:Y:S06]  /*06f0*/  BRA.U UP0, `(.L_x_13) ;  /* 0xfffffff900e87547 */ /* 0x000fec000b83ffff */
.L_x_4:
[----:B------:R-:W-:-:S09]  /*0700*/  UISETP.NE.AND UP0, UPT, UR8, URZ, UPT ;  /* 0x000000ff0800728c */ /* 0x000fd2000bf05270 */
[----:B------:R-:W-:Y:S05]  /*0710*/  BRA.U !UP0, `(.L_x_3) ;  /* 0x00000001086c7547 */ /* 0x000fea000b800000 */
[----:B-123--:R-:W1:Y:S01]  /*0720*/  LDC R6, c[0x0][0x394] ;  /* 0x0000e500ff067b82 */ /* 0x00ee620000000800 */
[----:B------:R-:W-:Y:S01]  /*0730*/  VIADD R5, R8, UR4 ;  /* 0x0000000408057c36 */ /* 0x000fe20008000000 */
[----:B------:R-:W2:Y:S01]  /*0740*/  LDCU UR13, c[0x0][0x390] ;  /* 0x00007200ff0d77ac */ /* 0x000ea20008000800 */
[----:B------:R-:W3:Y:S01]  /*0750*/  LDCU UR16, c[0x0][0x398] ;  /* 0x00007300ff1077ac */ /* 0x000ee20008000800 */
[----:B------:R-:W0:Y:S01]  /*0760*/  LDCU.64 UR14, c[0x0][0x380] ;  /* 0x00007000ff0e77ac */ /* 0x000e220008000a00 */
[----:B------:R-:W-:-:S12]  /*0770*/  UIADD3 UR9, UPT, UPT, -UR8, URZ, URZ ;  /* 0x000000ff08097290 */ /* 0x000fd8000fffe1ff */
.L_x_16:
[----:B--2---:R-:W-:Y:S01]  /*0780*/  ISETP.GE.U32.AND P0, PT, R5, UR13, PT ;  /* 0x0000000d05007c0c */ /* 0x004fe2000bf06070 */
[----:B------:R-:W-:Y:S01]  /*0790*/  UIADD3 UR9, UPT, UPT, UR9, 0x1, URZ ;  /* 0x0000000109097890 */ /* 0x000fe2000fffe0ff */
[----:B------:R-:W-:Y:S03]  /*07a0*/  BSSY.RECONVERGENT B0, `(.L_x_14) ;  /* 0x0000010000007945 */ /* 0x000fe60003800200 */
[----:B------:R-:W-:-:S08]  /*07b0*/  UISETP.NE.AND UP0, UPT, UR9, URZ, UPT ;  /* 0x000000ff0900728c */ /* 0x000fd0000bf05270 */
[----:B------:R-:W-:Y:S05]  /*07c0*/  @P0 BRA `(.L_x_15) ;  /* 0x0000000000340947 */ /* 0x000fea0003800000 */
[----:B0---4-:R-:W-:-:S04]  /*07d0*/  IADD3 R2, P0, PT, R5, UR14, RZ ;  /* 0x0000000e05027c10 */ /* 0x011fc8000ff1e0ff */
[----:B------:R-:W-:-:S06]  /*07e0*/  LEA.HI.X.SX32 R3, R5, UR15, 0x1, P0 ;  /* 0x0000000f05037c11 */ /* 0x000fcc00080f0eff */
[----:B------:R-:W3:Y:S02]  /*07f0*/  LDG.E.U8 R3, desc[UR10][R2.64] ;  /* 0x0000000a02037981 */ /* 0x000ee4000c1e1100 */
[----:B---3--:R-:W-:-:S04]  /*0800*/  ISETP.GT.AND P0, PT, R3, UR16, PT ;  /* 0x0000001003007c0c */ /* 0x008fc8000bf04270 */
[----:B-1----:R-:W-:-:S13]  /*0810*/  ISETP.LT.OR P0, PT, R3, R6, P0 ;  /* 0x000000060300720c */ /* 0x002fda0000701670 */
        /* <DEDUP_REMOVED lines=8> */
.L_x_15:
[----:B0--3--:R-:W-:Y:S05]  /*08a0*/  BSYNC.RECONVERGENT B0 ;  /* 0x0000000000007941 */ /* 0x009fea0003800200 */
.L_x_14:
[----:B------:R-:W-:Y:S01]  /*08b0*/  VIADD R5, R5, 0x1 ;  /* 0x0000000105057836 */ /* 0x000fe20000000000 */
[----:B------:R-:W-:Y:S06]  /*08c0*/  BRA.U UP0, `(.L_x_16) ;  /* 0xfffffffd00ac7547 */ /* 0x000fec000b83ffff */
.L_x_3:
[----:B------:R-:W-:Y:S01]  /*08d0*/  BAR.SYNC.DEFER_BLOCKING 0x0 ;  /* 0x0000000000007b1d */ /* 0x000fe20000010000 */
[----:B------:R-:W-:-:S13]  /*08e0*/  ISETP.GT.AND P0, PT, R0, UR5, PT ;  /* 0x0000000500007c0c */ /* 0x000fda000bf04270 */
[----:B------:R-:W-:Y:S05]  /*08f0*/  @P0 EXIT ;  /* 0x000000000000094d */ /* 0x000fea0003800000 */
[----:B------:R-:W5:Y:S01]  /*0900*/  S2UR UR6, SR_CgaCtaId ;  /* 0x00000000000679c3 */ /* 0x000f620000008800 */
[----:B------:R-:W-:-:S07]  /*0910*/  UMOV UR4, 0x400 ;  /* 0x0000040000047882 */ /* 0x000fce0000000000 */
[----:B------:R-:W0:Y:S01]  /*0920*/  LDC.64 R28, c[0x0][0x388] ;  /* 0x0000e200ff1c7b82 */ /* 0x000e220000000a00 */
[----:B-----5:R-:W-:-:S12]  /*0930*/  ULEA UR4, UR6, UR4, 0x18 ;  /* 0x0000000406047291 */ /* 0x020fd8000f8ec0ff */
.L_x_17:
[----:B0-2-4-:R-:W-:-:S05]  /*0940*/  LEA R2, R0, UR4, 0x7 ;  /* 0x0000000400027c11 */ /* 0x015fca000f8e38ff */
[----:B------:R-:W2:Y:S04]  /*0950*/  LDS.128 R24, [R2] ;  /* 0x0000000002187984 */ /* 0x000ea80000000c00 */
[----:B0-----:R-:W0:Y:S04]  /*0960*/  LDS.128 R8, [R2+0x10] ;  /* 0x0000100002087984 */ /* 0x001e280000000c00 */
[----:B------:R-:W4:Y:S04]  /*0970*/  LDS.128 R12, [R2+0x20] ;  /* 0x00002000020c7984 */ /* 0x000f280000000c00 */
[----:B------:R-:W5:Y:S04]  /*0980*/  LDS.128 R16, [R2+0x30] ;  /* 0x0000300002107984 */ /* 0x000f680000000c00 */
[----:B------:R-:W5:Y:S04]  /*0990*/  LDS.128 R20, [R2+0x40] ;  /* 0x0000400002147984 */ /* 0x000f680000000c00 */
[----:B-1-3--:R-:W1:Y:S01]  /*09a0*/  LDS.128 R4, [R2+0x50] ;  /* 0x0000500002047984 */ /* 0x00ae620000000c00 */
[----:B--2---:R-:W-:-:S04]  /*09b0*/  IADD3 R24, PT, PT, R26, R25, R24 ;  /* 0x000000191a187210 */ /* 0x004fc80007ffe018 */
[----:B0-----:R-:W-:Y:S02]  /*09c0*/  IADD3 R8, PT, PT, R8, R27, R24 ;  /* 0x0000001b08087210 */ /* 0x001fe40007ffe018 */
[----:B------:R-:W0:Y:S02]  /*09d0*/  LDS.128 R24, [R2+0x60] ;  /* 0x0000600002187984 */ /* 0x000e240000000c00 */
[----:B------:R-:W-:-:S04]  /*09e0*/  IADD3 R8, PT, PT, R10, R9, R8 ;  /* 0x000000090a087210 */ /* 0x000fc80007ffe008 */
[----:B----4-:R-:W-:-:S04]  /*09f0*/  IADD3 R8, PT, PT, R12, R11, R8 ;  /* 0x0000000b0c087210 */ /* 0x010fc80007ffe008 */
[----:B------:R-:W-:Y:S02]  /*0a00*/  IADD3 R13, PT, PT, R14, R13, R8 ;  /* 0x0000000d0e0d7210 */ /* 0x000fe40007ffe008 */
[----:B------:R2:W3:Y:S02]  /*0a10*/  LDS.128 R8, [R2+0x70] ;  /* 0x0000700002087984 */ /* 0x0004e40000000c00 */
[----:B-----5:R-:W-:-:S04]  /*0a20*/  IADD3 R13, PT, PT, R16, R15, R13 ;  /* 0x0000000f100d7210 */ /* 0x020fc80007ffe00d */
[----:B------:R-:W-:Y:S01]  /*0a30*/  IADD3 R13, PT, PT, R18, R17, R13 ;  /* 0x00000011120d7210 */ /* 0x000fe20007ffe00d */
[----:B--2---:R-:W-:-:S03]  /*0a40*/  IMAD.WIDE R2, R0, 0x4, R28 ;  /* 0x0000000400027825 */ /* 0x004fc600078e021c */
[----:B------:R-:W-:-:S04]  /*0a50*/  IADD3 R13, PT, PT, R20, R19, R13 ;  /* 0x00000013140d7210 */ /* 0x000fc80007ffe00d */
[----:B------:R-:W-:-:S04]  /*0a60*/  IADD3 R13, PT, PT, R22, R21, R13 ;  /* 0x00000015160d7210 */ /* 0x000fc80007ffe00d */
[----:B-1----:R-:W-:-:S04]  /*0a70*/  IADD3 R4, PT, PT, R4, R23, R13 ;  /* 0x0000001704047210 */ /* 0x002fc80007ffe00d */
[----:B------:R-:W-:Y:S01]  /*0a80*/  IADD3 R4, PT, PT, R6, R5, R4 ;  /* 0x0000000506047210 */ /* 0x000fe20007ffe004 */
[----:B------:R-:W-:-:S03]  /*0a90*/  VIADD R0, R0, UR12 ;  /* 0x0000000c00007c36 */ /* 0x000fc60008000000 */
[----:B0-----:R-:W-:-:S04]  /*0aa0*/  IADD3 R4, PT, PT, R24, R7, R4 ;  /* 0x0000000718047210 */ /* 0x001fc80007ffe004 */
[----:B------:R-:W-:Y:S02]  /*0ab0*/  IADD3 R4, PT, PT, R26, R25, R4 ;  /* 0x000000191a047210 */ /* 0x000fe40007ffe004 */
[----:B------:R-:W-:Y:S02]  /*0ac0*/  ISETP.GT.AND P0, PT, R0, UR5, PT ;  /* 0x0000000500007c0c */ /* 0x000fe4000bf04270 */
[----:B---3--:R-:W-:-:S04]  /*0ad0*/  IADD3 R4, PT, PT, R8, R27, R4 ;  /* 0x0000001b08047210 */ /* 0x008fc80007ffe004 */
[----:B------:R-:W-:-:S05]  /*0ae0*/  IADD3 R4, PT, PT, R10, R9, R4 ;  /* 0x000000090a047210 */ /* 0x000fca0007ffe004 */
[----:B------:R-:W-:-:S05]  /*0af0*/  IMAD.IADD R11, R11, 0x1, R4 ;  /* 0x000000010b0b7824 */ /* 0x000fca00078e0204 */
[----:B------:R0:W-:Y:S01]  /*0b00*/  REDG.E.ADD.STRONG.GPU desc[UR10][R2.64], R11 ;  /* 0x0000000b0200798e */ /* 0x0001e2000c12e10a */
[----:B------:R-:W-:Y:S05]  /*0b10*/  @!P0 BRA `(.L_x_17) ;  /* 0xfffffffc00888947 */ /* 0x000fea000383ffff */
[----:B------:R-:W-:Y:S05]  /*0b20*/  EXIT ;  /* 0x000000000000794d */ /* 0x000fea0003800000 */
.L_x_18:
[----:B------:R-:W-:-:S00]  /*0b30*/  BRA `(.L_x_18) ;  /* 0xfffffffc00fc7947 */ /* 0x000fc0000383ffff */
[----:B------:R-:W-:-:S00]  /*0b40*/  NOP ;  /* 0x0000000000007918 */ /* 0x000fc00000000000 */
        /* <DEDUP_REMOVED lines=11> */
.L_x_19:


//--------------------- .nv.shared._Z16histogram_kernelPKcPjjiii --------------------------
	.section	.nv.shared._Z16histogram_kernelPKcPjjiii,"aw",@nobits
	.sectionflags	@""
	.align	16
	.zero		1024


//--------------------- .nv.shared.reserved.0     --------------------------
	.section	.nv.shared.reserved.0,"aw",@nobits
	.weak		__nv_reservedSMEM_offset_0_alias
	.size		__nv_reservedSMEM_offset_0_alias, 0, 64
	.other		__nv_reservedSMEM_offset_0_alias,@"STO_CUDA_RESERVED_SHARED STV_DEFAULT"
__nv_reservedSMEM_offset_0_alias:
	.zero		0
	.zero		64


//--------------------- .nv.constant0._Z16histogram_kernelPKcPjjiii --------------------------
	.section	.nv.constant0._Z16histogram_kernelPKcPjjiii,"a",@progbits
	.sectionflags	@""
	.align	4
.nv.constant0._Z16histogram_kernelPKcPjjiii:
	.zero		928


//--------------------- SYMBOLS --------------------------

	.type		.nv.reservedSmem.offset0,@object
	.size		.nv.reservedSmem.offset0,0x4
	.type		.nv.reservedSmem.cap,@object
	.size		.nv.reservedSmem.cap,0x4
